//
// Generated by NVIDIA NVVM Compiler
//
// Compiler Build ID: CL-36424714
// Cuda compilation tools, release 13.0, V13.0.88
// Based on NVVM 20.0.0
//

.version 9.0
.target sm_100
.address_size 64

	// .globl	_Z10MatrixCopyPfS_j

.visible .entry _Z10MatrixCopyPfS_j(
	.param .u64 .ptr .align 1 _Z10MatrixCopyPfS_j_param_0,
	.param .u64 .ptr .align 1 _Z10MatrixCopyPfS_j_param_1,
	.param .u32 _Z10MatrixCopyPfS_j_param_2
)
{
	.reg .pred 	%p<2>;
	.reg .b32 	%r<12>;
	.reg .b32 	%f<2>;
	.reg .b64 	%rd<8>;

	ld.param.u64 	%rd1, [_Z10MatrixCopyPfS_j_param_0];
	ld.param.u64 	%rd2, [_Z10MatrixCopyPfS_j_param_1];
	ld.param.u32 	%r2, [_Z10MatrixCopyPfS_j_param_2];
	mov.u32 	%r3, %ntid.x;
	mov.u32 	%r4, %ctaid.x;
	mov.u32 	%r5, %tid.x;
	mad.lo.s32 	%r6, %r3, %r4, %r5;
	mov.u32 	%r7, %ntid.y;
	mov.u32 	%r8, %ctaid.y;
	mov.u32 	%r9, %tid.y;
	mad.lo.s32 	%r10, %r7, %r8, %r9;
	mad.lo.s32 	%r1, %r2, %r10, %r6;
	mul.lo.s32 	%r11, %r2, %r2;
	setp.ge.u32 	%p1, %r1, %r11;
	@%p1 bra 	$L__BB0_2;
	cvta.to.global.u64 	%rd3, %rd2;
	cvta.to.global.u64 	%rd4, %rd1;
	mul.wide.u32 	%rd5, %r1, 4;
	add.s64 	%rd6, %rd3, %rd5;
	ld.global.f32 	%f1, [%rd6];
	add.s64 	%rd7, %rd4, %rd5;
	st.global.f32 	[%rd7], %f1;
$L__BB0_2:
	ret;

}


// ===== COMPILED SASS (sm_100) =====

	.target	sm_100

	.elftype	@"ET_EXEC"


//--------------------- .note.nv.tkinfo           --------------------------
	.section	.note.nv.tkinfo,"",@"SHT_NOTE"
	.sectionflags	@"SHF_NOTE_NV_TKINFO"
	.tkinfo
        /*0018*/ 	.word	0x00000002
        /*0030*/ 	.string	""
        /*0030*/ 	.string	"ptxas"
        /*0030*/ 	.string	"Cuda compilation tools, release 13.0, V13.0.88"
        /*0030*/ 	.string	"Build cuda_13.0.r13.0/compiler.36424714_0"
        /*0030*/ 	.string	"-arch sm_100 -m 64 "



//--------------------- .note.nv.cuinfo           --------------------------
	.section	.note.nv.cuinfo,"",@"SHT_NOTE"
	.sectionflags	@"SHF_NOTE_NV_CUINFO"
        /*0018*/ 	.short	0x0002
        /*001a*/ 	.short	0x0064
        /*001c*/ 	.short	0x0082
	.zero		2


//--------------------- .nv.info                  --------------------------
	.section	.nv.info,"",@"SHT_CUDA_INFO"
	.align	4


	//----- nvinfo : EIATTR_REGCOUNT
	.align		4
        /*0000*/ 	.byte	0x04, 0x2f
        /*0002*/ 	.short	(.L_1 - .L_0)
	.align		4
.L_0:
        /*0004*/ 	.word	index@(_Z10MatrixCopyPfS_j)
        /*0008*/ 	.word	0x0000000a


	//----- nvinfo : EIATTR_FRAME_SIZE
	.align		4
.L_1:
        /*000c*/ 	.byte	0x04, 0x11
        /*000e*/ 	.short	(.L_3 - .L_2)
	.align		4
.L_2:
        /*0010*/ 	.word	index@(_Z10MatrixCopyPfS_j)
        /*0014*/ 	.word	0x00000000


	//----- nvinfo : EIATTR_MIN_STACK_SIZE
	.align		4
.L_3:
        /*0018*/ 	.byte	0x04, 0x12
        /*001a*/ 	.short	(.L_5 - .L_4)
	.align		4
.L_4:
        /*001c*/ 	.word	index@(_Z10MatrixCopyPfS_j)
        /*0020*/ 	.word	0x00000000
.L_5:


//--------------------- .nv.compat                --------------------------
	.section	.nv.compat,"",@"SHT_CUDA_COMPAT_INFO"
	.align	4
        /*0000*/ 	.byte	0x02, 0x09, 0x00, 0x00, 0x02, 0x02, 0x01, 0x00, 0x02, 0x05, 0x05, 0x00, 0x03, 0x07, 0x01, 0x01
        /*0010*/ 	.byte	0x02, 0x03, 0x00, 0x00, 0x02, 0x06, 0x01, 0x00, 0x04, 0x0b, 0x08, 0x00, 0x09, 0x00, 0x00, 0x00
        /*0020*/ 	.byte	0x00, 0x00, 0x00, 0x00


//--------------------- .nv.info._Z10MatrixCopyPfS_j --------------------------
	.section	.nv.info._Z10MatrixCopyPfS_j,"",@"SHT_CUDA_INFO"
	.sectionflags	@""
	.align	4


	//----- nvinfo : EIATTR_CUDA_API_VERSION
	.align		4
        /*0000*/ 	.byte	0x04, 0x37
        /*0002*/ 	.short	(.L_7 - .L_6)
.L_6:
        /*0004*/ 	.word	0x00000082


	//----- nvinfo : EIATTR_KPARAM_INFO
	.align		4
.L_7:
        /*0008*/ 	.byte	0x04, 0x17
        /*000a*/ 	.short	(.L_9 - .L_8)
.L_8:
        /*000c*/ 	.word	0x00000000
        /*0010*/ 	.short	0x0002
        /*0012*/ 	.short	0x0010
        /*0014*/ 	.byte	0x00, 0xf0, 0x11, 0x00


	//----- nvinfo : EIATTR_KPARAM_INFO
	.align		4
.L_9:
        /*0018*/ 	.byte	0x04, 0x17
        /*001a*/ 	.short	(.L_11 - .L_10)
.L_10:
        /*001c*/ 	.word	0x00000000
        /*0020*/ 	.short	0x0001
        /*0022*/ 	.short	0x0008
        /*0024*/ 	.byte	0x00, 0xf5, 0x21, 0x00


	//----- nvinfo : EIATTR_KPARAM_INFO
	.align		4
.L_11:
        /*0028*/ 	.byte	0x04, 0x17
        /*002a*/ 	.short	(.L_13 - .L_12)
.L_12:
        /*002c*/ 	.word	0x00000000
        /*0030*/ 	.short	0x0000
        /*0032*/ 	.short	0x0000
        /*0034*/ 	.byte	0x00, 0xf5, 0x21, 0x00


	//----- nvinfo : EIATTR_SPARSE_MMA_MASK
	.align		4
.L_13:
        /*0038*/ 	.byte	0x03, 0x50
        /*003a*/ 	.short	0x0000


	//----- nvinfo : EIATTR_MAXREG_COUNT
	.align		4
        /*003c*/ 	.byte	0x03, 0x1b
        /*003e*/ 	.short	0x00ff


	//----- nvinfo : EIATTR_MERCURY_ISA_VERSION
	.align		4
        /*0040*/ 	.byte	0x03, 0x5f
        /*0042*/ 	.short	0x0101


	//----- nvinfo : EIATTR_VRC_CTA_INIT_COUNT
	.align		4
        /*0044*/ 	.byte	0x02, 0x4a
	.zero		1
	.zero		1


	//----- nvinfo : EIATTR_EXIT_INSTR_OFFSETS
	.align		4
        /*0048*/ 	.byte	0x04, 0x1c
        /*004a*/ 	.short	(.L_15 - .L_14)


	//   ....[0]....
.L_14:
        /*004c*/ 	.word	0x000000d0


	//   ....[1]....
        /*0050*/ 	.word	0x00000150


	//----- nvinfo : EIATTR_CBANK_PARAM_SIZE
	.align		4
.L_15:
        /*0054*/ 	.byte	0x03, 0x19
        /*0056*/ 	.short	0x0014


	//----- nvinfo : EIATTR_PARAM_CBANK
	.align		4
        /*0058*/ 	.byte	0x04, 0x0a
        /*005a*/ 	.short	(.L_17 - .L_16)
	.align		4
.L_16:
        /*005c*/ 	.word	index@(.nv.constant0._Z10MatrixCopyPfS_j)
        /*0060*/ 	.short	0x0380
        /*0062*/ 	.short	0x0014


	//----- nvinfo : EIATTR_SW_WAR
	.align		4
.L_17:
        /*0064*/ 	.byte	0x04, 0x36
        /*0066*/ 	.short	(.L_19 - .L_18)
.L_18:
        /*0068*/ 	.word	0x00000008
.L_19:


//--------------------- .nv.callgraph             --------------------------
	.section	.nv.callgraph,"",@"SHT_CUDA_CALLGRAPH"
	.align	4
	.sectionentsize	8
	.align		4
        /*0000*/ 	.word	0x00000000
	.align		4
        /*0004*/ 	.word	0xffffffff
	.align		4
        /*0008*/ 	.word	0x00000000
	.align		4
        /*000c*/ 	.word	0xfffffffe
	.align		4
        /*0010*/ 	.word	0x00000000
	.align		4
        /*0014*/ 	.word	0xfffffffd
	.align		4
        /*0018*/ 	.word	0x00000000
	.align		4
        /*001c*/ 	.word	0xfffffffc


//--------------------- .text._Z10MatrixCopyPfS_j --------------------------
	.section	.text._Z10MatrixCopyPfS_j,"ax",@progbits
	.align	128
        .global         _Z10MatrixCopyPfS_j
        .type           _Z10MatrixCopyPfS_j,@function
        .size           _Z10MatrixCopyPfS_j,(.L_x_1 - _Z10MatrixCopyPfS_j)
        .other          _Z10MatrixCopyPfS_j,@"STO_CUDA_ENTRY STV_DEFAULT"
_Z10MatrixCopyPfS_j:
.text._Z10MatrixCopyPfS_j:
[----:B------:R-:W-:Y:S01]  /*0000*/  LDC R1, c[0x0][0x37c] ;  /* 0x0000df00ff017b82 */ /* 0x000fe20000000800 */
[----:B------:R-:W0:Y:S01]  /*0010*/  S2R R0, SR_CTAID.X ;  /* 0x0000000000007919 */ /* 0x000e220000002500 */
[----:B------:R-:W0:Y:S01]  /*0020*/  LDCU UR4, c[0x0][0x360] ;  /* 0x00006c00ff0477ac */ /* 0x000e220008000800 */
[----:B------:R-:W0:Y:S01]  /*0030*/  S2R R3, SR_TID.X ;  /* 0x0000000000037919 */ /* 0x000e220000002100 */
[----:B------:R-:W1:Y:S01]  /*0040*/  LDCU UR5, c[0x0][0x364] ;  /* 0x00006c80ff0577ac */ /* 0x000e620008000800 */
[----:B------:R-:W1:Y:S01]  /*0050*/  S2R R2, SR_CTAID.Y ;  /* 0x0000000000027919 */ /* 0x000e620000002600 */
[----:B------:R-:W2:Y:S01]  /*0060*/  LDCU UR6, c[0x0][0x390] ;  /* 0x00007200ff0677ac */ /* 0x000ea20008000800 */
[----:B------:R-:W1:Y:S01]  /*0070*/  S2R R5, SR_TID.Y ;  /* 0x0000000000057919 */ /* 0x000e620000002200 */
[----:B0-----:R-:W-:Y:S01]  /*0080*/  IMAD R0, R0, UR4, R3 ;  /* 0x0000000400007c24 */ /* 0x001fe2000f8e0203 */
[----:B--2---:R-:W-:Y:S01]  /*0090*/  UIMAD UR4, UR6, UR6, URZ ;  /* 0x00000006060472a4 */ /* 0x004fe2000f8e02ff */
[----:B-1----:R-:W-:-:S04]  /*00a0*/  IMAD R3, R2, UR5, R5 ;  /* 0x0000000502037c24 */ /* 0x002fc8000f8e0205 */
[----:B------:R-:W-:-:S05]  /*00b0*/  IMAD R7, R3, UR6, R0 ;  /* 0x0000000603077c24 */ /* 0x000fca000f8e0200 */
[----:B------:R-:W-:-:S13]  /*00c0*/  ISETP.GE.U32.AND P0, PT, R7, UR4, PT ;  /* 0x0000000407007c0c */ /* 0x000fda000bf06070 */
[----:B------:R-:W-:Y:S05]  /*00d0*/  @P0 EXIT ;  /* 0x000000000000094d */ /* 0x000fea0003800000 */
[----:B------:R-:W0:Y:S01]  /*00e0*/  LDC.64 R2, c[0x0][0x388] ;  /* 0x0000e200ff027b82 */ /* 0x000e220000000a00 */
[----:B------:R-:W1:Y:S07]  /*00f0*/  LDCU.64 UR4, c[0x0][0x358] ;  /* 0x00006b00ff0477ac */ /* 0x000e6e0008000a00 */
[----:B------:R-:W2:Y:S01]  /*0100*/  LDC.64 R4, c[0x0][0x380] ;  /* 0x0000e000ff047b82 */ /* 0x000ea20000000a00 */
[----:B0-----:R-:W-:-:S06]  /*0110*/  IMAD.WIDE.U32 R2, R7, 0x4, R2 ;  /* 0x0000000407027825 */ /* 0x001fcc00078e0002 */
[----:B-1----:R-:W3:Y:S01]  /*0120*/  LDG.E R3, desc[UR4][R2.64] ;  /* 0x0000000402037981 */ /* 0x002ee2000c1e1900 */
[----:B--2---:R-:W-:-:S05]  /*0130*/  IMAD.WIDE.U32 R4, R7, 0x4, R4 ;  /* 0x0000000407047825 */ /* 0x004fca00078e0004 */
[----:B---3--:R-:W-:Y:S01]  /*0140*/  STG.E desc[UR4][R4.64], R3 ;  /* 0x0000000304007986 */ /* 0x008fe2000c101904 */
[----:B------:R-:W-:Y:S05]  /*0150*/  EXIT ;  /* 0x000000000000794d */ /* 0x000fea0003800000 */
.L_x_0:
[----:B------:R-:W-:-:S00]  /*0160*/  BRA `(.L_x_0) ;  /* 0xfffffffc00fc7947 */ /* 0x000fc0000383ffff */
[----:B------:R-:W-:-:S00]  /*0170*/  NOP ;  /* 0x0000000000007918 */ /* 0x000fc00000000000 */
        /* <DEDUP_REMOVED lines=8> */
.L_x_1:


//--------------------- .nv.shared.reserved.0     --------------------------
	.section	.nv.shared.reserved.0,"aw",@nobits
	.weak		__nv_reservedSMEM_offset_0_alias
	.size		__nv_reservedSMEM_offset_0_alias, 0, 64
	.other		__nv_reservedSMEM_offset_0_alias,@"STO_CUDA_RESERVED_SHARED STV_DEFAULT"
__nv_reservedSMEM_offset_0_alias:
	.zero		0
	.zero		64


//--------------------- .nv.constant0._Z10MatrixCopyPfS_j --------------------------
	.section	.nv.constant0._Z10MatrixCopyPfS_j,"a",@progbits
	.sectionflags	@""
	.align	4
.nv.constant0._Z10MatrixCopyPfS_j:
	.zero		916


//--------------------- SYMBOLS --------------------------

	.type		.nv.reservedSmem.offset0,@object
	.size		.nv.reservedSmem.offset0,0x4
